//
// Generated by NVIDIA NVVM Compiler
//
// Compiler Build ID: CL-36424714
// Cuda compilation tools, release 13.0, V13.0.88
// Based on NVVM 20.0.0
//

.version 9.0
.target sm_100
.address_size 64

	// .globl	_Z30diagonal_matrix_multiplicationPKfS0_Pfmm

.visible .entry _Z30diagonal_matrix_multiplicationPKfS0_Pfmm(
	.param .u64 .ptr .align 1 _Z30diagonal_matrix_multiplicationPKfS0_Pfmm_param_0,
	.param .u64 .ptr .align 1 _Z30diagonal_matrix_multiplicationPKfS0_Pfmm_param_1,
	.param .u64 .ptr .align 1 _Z30diagonal_matrix_multiplicationPKfS0_Pfmm_param_2,
	.param .u64 _Z30diagonal_matrix_multiplicationPKfS0_Pfmm_param_3,
	.param .u64 _Z30diagonal_matrix_multiplicationPKfS0_Pfmm_param_4
)
{
	.reg .pred 	%p<12>;
	.reg .b32 	%r<5>;
	.reg .b32 	%f<88>;
	.reg .b64 	%rd<121>;

	ld.param.u64 	%rd27, [_Z30diagonal_matrix_multiplicationPKfS0_Pfmm_param_0];
	ld.param.u64 	%rd29, [_Z30diagonal_matrix_multiplicationPKfS0_Pfmm_param_1];
	ld.param.u64 	%rd30, [_Z30diagonal_matrix_multiplicationPKfS0_Pfmm_param_2];
	ld.param.u64 	%rd31, [_Z30diagonal_matrix_multiplicationPKfS0_Pfmm_param_3];
	ld.param.u64 	%rd28, [_Z30diagonal_matrix_multiplicationPKfS0_Pfmm_param_4];
	cvta.to.global.u64 	%rd1, %rd30;
	cvta.to.global.u64 	%rd2, %rd29;
	mov.u32 	%r1, %ctaid.x;
	mov.u32 	%r2, %ntid.x;
	mov.u32 	%r3, %tid.x;
	mad.lo.s32 	%r4, %r1, %r2, %r3;
	cvt.s64.s32 	%rd3, %r4;
	setp.le.u64 	%p1, %rd31, %rd3;
	setp.eq.s64 	%p2, %rd28, 0;
	or.pred  	%p3, %p1, %p2;
	@%p3 bra 	$L__BB0_12;
	cvta.to.global.u64 	%rd33, %rd27;
	shl.b64 	%rd34, %rd3, 2;
	add.s64 	%rd4, %rd33, %rd34;
	mul.lo.s64 	%rd5, %rd28, %rd3;
	add.s64 	%rd35, %rd28, -1;
	and.b64  	%rd6, %rd28, 15;
	setp.lt.u64 	%p4, %rd35, 15;
	mov.b64 	%rd117, 0;
	@%p4 bra 	$L__BB0_4;
	and.b64  	%rd117, %rd28, -16;
	shl.b64 	%rd36, %rd5, 2;
	add.s64 	%rd37, %rd36, 32;
	add.s64 	%rd114, %rd2, %rd37;
	add.s64 	%rd113, %rd1, %rd37;
	mov.u64 	%rd115, %rd117;
$L__BB0_3:
	.pragma "nounroll";
	ld.global.f32 	%f1, [%rd4];
	ld.global.f32 	%f2, [%rd114+-32];
	mul.f32 	%f3, %f1, %f2;
	st.global.f32 	[%rd113+-32], %f3;
	ld.global.f32 	%f4, [%rd4];
	ld.global.f32 	%f5, [%rd114+-28];
	mul.f32 	%f6, %f4, %f5;
	st.global.f32 	[%rd113+-28], %f6;
	ld.global.f32 	%f7, [%rd4];
	ld.global.f32 	%f8, [%rd114+-24];
	mul.f32 	%f9, %f7, %f8;
	st.global.f32 	[%rd113+-24], %f9;
	ld.global.f32 	%f10, [%rd4];
	ld.global.f32 	%f11, [%rd114+-20];
	mul.f32 	%f12, %f10, %f11;
	st.global.f32 	[%rd113+-20], %f12;
	ld.global.f32 	%f13, [%rd4];
	ld.global.f32 	%f14, [%rd114+-16];
	mul.f32 	%f15, %f13, %f14;
	st.global.f32 	[%rd113+-16], %f15;
	ld.global.f32 	%f16, [%rd4];
	ld.global.f32 	%f17, [%rd114+-12];
	mul.f32 	%f18, %f16, %f17;
	st.global.f32 	[%rd113+-12], %f18;
	ld.global.f32 	%f19, [%rd4];
	ld.global.f32 	%f20, [%rd114+-8];
	mul.f32 	%f21, %f19, %f20;
	st.global.f32 	[%rd113+-8], %f21;
	ld.global.f32 	%f22, [%rd4];
	ld.global.f32 	%f23, [%rd114+-4];
	mul.f32 	%f24, %f22, %f23;
	st.global.f32 	[%rd113+-4], %f24;
	ld.global.f32 	%f25, [%rd4];
	ld.global.f32 	%f26, [%rd114];
	mul.f32 	%f27, %f25, %f26;
	st.global.f32 	[%rd113], %f27;
	ld.global.f32 	%f28, [%rd4];
	ld.global.f32 	%f29, [%rd114+4];
	mul.f32 	%f30, %f28, %f29;
	st.global.f32 	[%rd113+4], %f30;
	ld.global.f32 	%f31, [%rd4];
	ld.global.f32 	%f32, [%rd114+8];
	mul.f32 	%f33, %f31, %f32;
	st.global.f32 	[%rd113+8], %f33;
	ld.global.f32 	%f34, [%rd4];
	ld.global.f32 	%f35, [%rd114+12];
	mul.f32 	%f36, %f34, %f35;
	st.global.f32 	[%rd113+12], %f36;
	ld.global.f32 	%f37, [%rd4];
	ld.global.f32 	%f38, [%rd114+16];
	mul.f32 	%f39, %f37, %f38;
	st.global.f32 	[%rd113+16], %f39;
	ld.global.f32 	%f40, [%rd4];
	ld.global.f32 	%f41, [%rd114+20];
	mul.f32 	%f42, %f40, %f41;
	st.global.f32 	[%rd113+20], %f42;
	ld.global.f32 	%f43, [%rd4];
	ld.global.f32 	%f44, [%rd114+24];
	mul.f32 	%f45, %f43, %f44;
	st.global.f32 	[%rd113+24], %f45;
	ld.global.f32 	%f46, [%rd4];
	ld.global.f32 	%f47, [%rd114+28];
	mul.f32 	%f48, %f46, %f47;
	st.global.f32 	[%rd113+28], %f48;
	add.s64 	%rd115, %rd115, -16;
	add.s64 	%rd114, %rd114, 64;
	add.s64 	%rd113, %rd113, 64;
	setp.ne.s64 	%p5, %rd115, 0;
	@%p5 bra 	$L__BB0_3;
$L__BB0_4:
	setp.eq.s64 	%p6, %rd6, 0;
	@%p6 bra 	$L__BB0_12;
	and.b64  	%rd17, %rd28, 7;
	setp.lt.u64 	%p7, %rd6, 8;
	@%p7 bra 	$L__BB0_7;
	ld.global.f32 	%f49, [%rd4];
	add.s64 	%rd38, %rd117, %rd5;
	shl.b64 	%rd39, %rd38, 2;
	add.s64 	%rd40, %rd2, %rd39;
	ld.global.f32 	%f50, [%rd40];
	mul.f32 	%f51, %f49, %f50;
	add.s64 	%rd41, %rd1, %rd39;
	st.global.f32 	[%rd41], %f51;
	add.s64 	%rd42, %rd117, 1;
	and.b64  	%rd43, %rd42, 4294967295;
	ld.global.f32 	%f52, [%rd4];
	add.s64 	%rd44, %rd43, %rd5;
	shl.b64 	%rd45, %rd44, 2;
	add.s64 	%rd46, %rd2, %rd45;
	ld.global.f32 	%f53, [%rd46];
	mul.f32 	%f54, %f52, %f53;
	add.s64 	%rd47, %rd1, %rd45;
	st.global.f32 	[%rd47], %f54;
	add.s64 	%rd48, %rd117, 2;
	and.b64  	%rd49, %rd48, 4294967295;
	ld.global.f32 	%f55, [%rd4];
	add.s64 	%rd50, %rd49, %rd5;
	shl.b64 	%rd51, %rd50, 2;
	add.s64 	%rd52, %rd2, %rd51;
	ld.global.f32 	%f56, [%rd52];
	mul.f32 	%f57, %f55, %f56;
	add.s64 	%rd53, %rd1, %rd51;
	st.global.f32 	[%rd53], %f57;
	add.s64 	%rd54, %rd117, 3;
	and.b64  	%rd55, %rd54, 4294967295;
	ld.global.f32 	%f58, [%rd4];
	add.s64 	%rd56, %rd55, %rd5;
	shl.b64 	%rd57, %rd56, 2;
	add.s64 	%rd58, %rd2, %rd57;
	ld.global.f32 	%f59, [%rd58];
	mul.f32 	%f60, %f58, %f59;
	add.s64 	%rd59, %rd1, %rd57;
	st.global.f32 	[%rd59], %f60;
	add.s64 	%rd60, %rd117, 4;
	and.b64  	%rd61, %rd60, 4294967295;
	ld.global.f32 	%f61, [%rd4];
	add.s64 	%rd62, %rd61, %rd5;
	shl.b64 	%rd63, %rd62, 2;
	add.s64 	%rd64, %rd2, %rd63;
	ld.global.f32 	%f62, [%rd64];
	mul.f32 	%f63, %f61, %f62;
	add.s64 	%rd65, %rd1, %rd63;
	st.global.f32 	[%rd65], %f63;
	add.s64 	%rd66, %rd117, 5;
	and.b64  	%rd67, %rd66, 4294967295;
	ld.global.f32 	%f64, [%rd4];
	add.s64 	%rd68, %rd67, %rd5;
	shl.b64 	%rd69, %rd68, 2;
	add.s64 	%rd70, %rd2, %rd69;
	ld.global.f32 	%f65, [%rd70];
	mul.f32 	%f66, %f64, %f65;
	add.s64 	%rd71, %rd1, %rd69;
	st.global.f32 	[%rd71], %f66;
	add.s64 	%rd72, %rd117, 6;
	and.b64  	%rd73, %rd72, 4294967295;
	ld.global.f32 	%f67, [%rd4];
	add.s64 	%rd74, %rd73, %rd5;
	shl.b64 	%rd75, %rd74, 2;
	add.s64 	%rd76, %rd2, %rd75;
	ld.global.f32 	%f68, [%rd76];
	mul.f32 	%f69, %f67, %f68;
	add.s64 	%rd77, %rd1, %rd75;
	st.global.f32 	[%rd77], %f69;
	add.s64 	%rd78, %rd117, 7;
	and.b64  	%rd79, %rd78, 4294967295;
	ld.global.f32 	%f70, [%rd4];
	add.s64 	%rd80, %rd79, %rd5;
	shl.b64 	%rd81, %rd80, 2;
	add.s64 	%rd82, %rd2, %rd81;
	ld.global.f32 	%f71, [%rd82];
	mul.f32 	%f72, %f70, %f71;
	add.s64 	%rd83, %rd1, %rd81;
	st.global.f32 	[%rd83], %f72;
	add.s64 	%rd84, %rd117, 8;
	and.b64  	%rd117, %rd84, 4294967295;
$L__BB0_7:
	setp.eq.s64 	%p8, %rd17, 0;
	@%p8 bra 	$L__BB0_12;
	and.b64  	%rd119, %rd28, 3;
	setp.lt.u64 	%p9, %rd17, 4;
	@%p9 bra 	$L__BB0_10;
	ld.global.f32 	%f73, [%rd4];
	add.s64 	%rd85, %rd117, %rd5;
	shl.b64 	%rd86, %rd85, 2;
	add.s64 	%rd87, %rd2, %rd86;
	ld.global.f32 	%f74, [%rd87];
	mul.f32 	%f75, %f73, %f74;
	add.s64 	%rd88, %rd1, %rd86;
	st.global.f32 	[%rd88], %f75;
	add.s64 	%rd89, %rd117, 1;
	and.b64  	%rd90, %rd89, 4294967295;
	ld.global.f32 	%f76, [%rd4];
	add.s64 	%rd91, %rd90, %rd5;
	shl.b64 	%rd92, %rd91, 2;
	add.s64 	%rd93, %rd2, %rd92;
	ld.global.f32 	%f77, [%rd93];
	mul.f32 	%f78, %f76, %f77;
	add.s64 	%rd94, %rd1, %rd92;
	st.global.f32 	[%rd94], %f78;
	add.s64 	%rd95, %rd117, 2;
	and.b64  	%rd96, %rd95, 4294967295;
	ld.global.f32 	%f79, [%rd4];
	add.s64 	%rd97, %rd96, %rd5;
	shl.b64 	%rd98, %rd97, 2;
	add.s64 	%rd99, %rd2, %rd98;
	ld.global.f32 	%f80, [%rd99];
	mul.f32 	%f81, %f79, %f80;
	add.s64 	%rd100, %rd1, %rd98;
	st.global.f32 	[%rd100], %f81;
	add.s64 	%rd101, %rd117, 3;
	and.b64  	%rd102, %rd101, 4294967295;
	ld.global.f32 	%f82, [%rd4];
	add.s64 	%rd103, %rd102, %rd5;
	shl.b64 	%rd104, %rd103, 2;
	add.s64 	%rd105, %rd2, %rd104;
	ld.global.f32 	%f83, [%rd105];
	mul.f32 	%f84, %f82, %f83;
	add.s64 	%rd106, %rd1, %rd104;
	st.global.f32 	[%rd106], %f84;
	add.s64 	%rd107, %rd117, 4;
	and.b64  	%rd117, %rd107, 4294967295;
$L__BB0_10:
	setp.eq.s64 	%p10, %rd119, 0;
	@%p10 bra 	$L__BB0_12;
$L__BB0_11:
	.pragma "nounroll";
	ld.global.f32 	%f85, [%rd4];
	add.s64 	%rd108, %rd117, %rd5;
	shl.b64 	%rd109, %rd108, 2;
	add.s64 	%rd110, %rd2, %rd109;
	ld.global.f32 	%f86, [%rd110];
	mul.f32 	%f87, %f85, %f86;
	add.s64 	%rd111, %rd1, %rd109;
	st.global.f32 	[%rd111], %f87;
	add.s64 	%rd112, %rd117, 1;
	and.b64  	%rd117, %rd112, 4294967295;
	add.s64 	%rd119, %rd119, -1;
	setp.ne.s64 	%p11, %rd119, 0;
	@%p11 bra 	$L__BB0_11;
$L__BB0_12:
	ret;

}


// ===== COMPILED SASS (sm_100) =====

	.target	sm_100

	.elftype	@"ET_EXEC"


//--------------------- .note.nv.tkinfo           --------------------------
	.section	.note.nv.tkinfo,"",@"SHT_NOTE"
	.sectionflags	@"SHF_NOTE_NV_TKINFO"
	.tkinfo
        /*0018*/ 	.word	0x00000002
        /*0030*/ 	.string	""
        /*0030*/ 	.string	"ptxas"
        /*0030*/ 	.string	"Cuda compilation tools, release 13.0, V13.0.88"
        /*0030*/ 	.string	"Build cuda_13.0.r13.0/compiler.36424714_0"
        /*0030*/ 	.string	"-arch sm_100 -m 64 "



//--------------------- .note.nv.cuinfo           --------------------------
	.section	.note.nv.cuinfo,"",@"SHT_NOTE"
	.sectionflags	@"SHF_NOTE_NV_CUINFO"
        /*0018*/ 	.short	0x0002
        /*001a*/ 	.short	0x0064
        /*001c*/ 	.short	0x0082
	.zero		2


//--------------------- .nv.info                  --------------------------
	.section	.nv.info,"",@"SHT_CUDA_INFO"
	.align	4


	//----- nvinfo : EIATTR_REGCOUNT
	.align		4
        /*0000*/ 	.byte	0x04, 0x2f
        /*0002*/ 	.short	(.L_1 - .L_0)
	.align		4
.L_0:
        /*0004*/ 	.word	index@(_Z30diagonal_matrix_multiplicationPKfS0_Pfmm)
        /*0008*/ 	.word	0x00000017


	//----- nvinfo : EIATTR_FRAME_SIZE
	.align		4
.L_1:
        /*000c*/ 	.byte	0x04, 0x11
        /*000e*/ 	.short	(.L_3 - .L_2)
	.align		4
.L_2:
        /*0010*/ 	.word	index@(_Z30diagonal_matrix_multiplicationPKfS0_Pfmm)
        /*0014*/ 	.word	0x00000000


	//----- nvinfo : EIATTR_MIN_STACK_SIZE
	.align		4
.L_3:
        /*0018*/ 	.byte	0x04, 0x12
        /*001a*/ 	.short	(.L_5 - .L_4)
	.align		4
.L_4:
        /*001c*/ 	.word	index@(_Z30diagonal_matrix_multiplicationPKfS0_Pfmm)
        /*0020*/ 	.word	0x00000000
.L_5:


//--------------------- .nv.compat                --------------------------
	.section	.nv.compat,"",@"SHT_CUDA_COMPAT_INFO"
	.align	4
        /*0000*/ 	.byte	0x02, 0x09, 0x00, 0x00, 0x02, 0x02, 0x01, 0x00, 0x02, 0x05, 0x05, 0x00, 0x03, 0x07, 0x01, 0x01
        /*0010*/ 	.byte	0x02, 0x03, 0x00, 0x00, 0x02, 0x06, 0x01, 0x00, 0x04, 0x0b, 0x08, 0x00, 0x09, 0x00, 0x00, 0x00
        /*0020*/ 	.byte	0x00, 0x00, 0x00, 0x00


//--------------------- .nv.info._Z30diagonal_matrix_multiplicationPKfS0_Pfmm --------------------------
	.section	.nv.info._Z30diagonal_matrix_multiplicationPKfS0_Pfmm,"",@"SHT_CUDA_INFO"
	.sectionflags	@""
	.align	4


	//----- nvinfo : EIATTR_CUDA_API_VERSION
	.align		4
        /*0000*/ 	.byte	0x04, 0x37
        /*0002*/ 	.short	(.L_7 - .L_6)
.L_6:
        /*0004*/ 	.word	0x00000082


	//----- nvinfo : EIATTR_KPARAM_INFO
	.align		4
.L_7:
        /*0008*/ 	.byte	0x04, 0x17
        /*000a*/ 	.short	(.L_9 - .L_8)
.L_8:
        /*000c*/ 	.word	0x00000000
        /*0010*/ 	.short	0x0004
        /*0012*/ 	.short	0x0020
        /*0014*/ 	.byte	0x00, 0xf0, 0x21, 0x00


	//----- nvinfo : EIATTR_KPARAM_INFO
	.align		4
.L_9:
        /*0018*/ 	.byte	0x04, 0x17
        /*001a*/ 	.short	(.L_11 - .L_10)
.L_10:
        /*001c*/ 	.word	0x00000000
        /*0020*/ 	.short	0x0003
        /*0022*/ 	.short	0x0018
        /*0024*/ 	.byte	0x00, 0xf0, 0x21, 0x00


	//----- nvinfo : EIATTR_KPARAM_INFO
	.align		4
.L_11:
        /*0028*/ 	.byte	0x04, 0x17
        /*002a*/ 	.short	(.L_13 - .L_12)
.L_12:
        /*002c*/ 	.word	0x00000000
        /*0030*/ 	.short	0x0002
        /*0032*/ 	.short	0x0010
        /*0034*/ 	.byte	0x00, 0xf5, 0x21, 0x00


	//----- nvinfo : EIATTR_KPARAM_INFO
	.align		4
.L_13:
        /*0038*/ 	.byte	0x04, 0x17
        /*003a*/ 	.short	(.L_15 - .L_14)
.L_14:
        /*003c*/ 	.word	0x00000000
        /*0040*/ 	.short	0x0001
        /*0042*/ 	.short	0x0008
        /*0044*/ 	.byte	0x00, 0xf5, 0x21, 0x00


	//----- nvinfo : EIATTR_KPARAM_INFO
	.align		4
.L_15:
        /*0048*/ 	.byte	0x04, 0x17
        /*004a*/ 	.short	(.L_17 - .L_16)
.L_16:
        /*004c*/ 	.word	0x00000000
        /*0050*/ 	.short	0x0000
        /*0052*/ 	.short	0x0000
        /*0054*/ 	.byte	0x00, 0xf5, 0x21, 0x00


	//----- nvinfo : EIATTR_SPARSE_MMA_MASK
	.align		4
.L_17:
        /*0058*/ 	.byte	0x03, 0x50
        /*005a*/ 	.short	0x0000


	//----- nvinfo : EIATTR_MAXREG_COUNT
	.align		4
        /*005c*/ 	.byte	0x03, 0x1b
        /*005e*/ 	.short	0x00ff


	//----- nvinfo : EIATTR_MERCURY_ISA_VERSION
	.align		4
        /*0060*/ 	.byte	0x03, 0x5f
        /*0062*/ 	.short	0x0101


	//----- nvinfo : EIATTR_VRC_CTA_INIT_COUNT
	.align		4
        /*0064*/ 	.byte	0x02, 0x4a
	.zero		1
	.zero		1


	//----- nvinfo : EIATTR_EXIT_INSTR_OFFSETS
	.align		4
        /*0068*/ 	.byte	0x04, 0x1c
        /*006a*/ 	.short	(.L_19 - .L_18)


	//   ....[0]....
.L_18:
        /*006c*/ 	.word	0x000000c0


	//   ....[1]....
        /*0070*/ 	.word	0x00000770


	//   ....[2]....
        /*0074*/ 	.word	0x00000e90


	//   ....[3]....
        /*0078*/ 	.word	0x000012a0


	//   ....[4]....
        /*007c*/ 	.word	0x000013e0


	//----- nvinfo : EIATTR_CBANK_PARAM_SIZE
	.align		4
.L_19:
        /*0080*/ 	.byte	0x03, 0x19
        /*0082*/ 	.short	0x0028


	//----- nvinfo : EIATTR_PARAM_CBANK
	.align		4
        /*0084*/ 	.byte	0x04, 0x0a
        /*0086*/ 	.short	(.L_21 - .L_20)
	.align		4
.L_20:
        /*0088*/ 	.word	index@(.nv.constant0._Z30diagonal_matrix_multiplicationPKfS0_Pfmm)
        /*008c*/ 	.short	0x0380
        /*008e*/ 	.short	0x0028


	//----- nvinfo : EIATTR_SW_WAR
	.align		4
.L_21:
        /*0090*/ 	.byte	0x04, 0x36
        /*0092*/ 	.short	(.L_23 - .L_22)
.L_22:
        /*0094*/ 	.word	0x00000008
.L_23:


//--------------------- .nv.callgraph             --------------------------
	.section	.nv.callgraph,"",@"SHT_CUDA_CALLGRAPH"
	.align	4
	.sectionentsize	8
	.align		4
        /*0000*/ 	.word	0x00000000
	.align		4
        /*0004*/ 	.word	0xffffffff
	.align		4
        /*0008*/ 	.word	0x00000000
	.align		4
        /*000c*/ 	.word	0xfffffffe
	.align		4
        /*0010*/ 	.word	0x00000000
	.align		4
        /*0014*/ 	.word	0xfffffffd
	.align		4
        /*0018*/ 	.word	0x00000000
	.align		4
        /*001c*/ 	.word	0xfffffffc


//--------------------- .text._Z30diagonal_matrix_multiplicationPKfS0_Pfmm --------------------------
	.section	.text._Z30diagonal_matrix_multiplicationPKfS0_Pfmm,"ax",@progbits
	.align	128
        .global         _Z30diagonal_matrix_multiplicationPKfS0_Pfmm
        .type           _Z30diagonal_matrix_multiplicationPKfS0_Pfmm,@function
        .size           _Z30diagonal_matrix_multiplicationPKfS0_Pfmm,(.L_x_6 - _Z30diagonal_matrix_multiplicationPKfS0_Pfmm)
        .other          _Z30diagonal_matrix_multiplicationPKfS0_Pfmm,@"STO_CUDA_ENTRY STV_DEFAULT"
_Z30diagonal_matrix_multiplicationPKfS0_Pfmm:
.text._Z30diagonal_matrix_multiplicationPKfS0_Pfmm:
[----:B------:R-:W-:Y:S01]  /*0000*/  LDC R1, c[0x0][0x37c] ;  /* 0x0000df00ff017b82 */ /* 0x000fe20000000800 */
[----:B------:R-:W0:Y:S07]  /*0010*/  S2R R3, SR_TID.X ;  /* 0x0000000000037919 */ /* 0x000e2e0000002100 */
[----:B------:R-:W0:Y:S01]  /*0020*/  S2UR UR4, SR_CTAID.X ;  /* 0x00000000000479c3 */ /* 0x000e220000002500 */
[----:B------:R-:W1:Y:S01]  /*0030*/  LDCU.64 UR8, c[0x0][0x3a0] ;  /* 0x00007400ff0877ac */ /* 0x000e620008000a00 */
[----:B------:R-:W2:Y:S06]  /*0040*/  LDCU.64 UR6, c[0x0][0x398] ;  /* 0x00007300ff0677ac */ /* 0x000eac0008000a00 */
[----:B------:R-:W0:Y:S01]  /*0050*/  LDC R0, c[0x0][0x360] ;  /* 0x0000d800ff007b82 */ /* 0x000e220000000800 */
[----:B-1----:R-:W-:-:S04]  /*0060*/  ISETP.NE.U32.AND P0, PT, RZ, UR8, PT ;  /* 0x00000008ff007c0c */ /* 0x002fc8000bf05070 */
[----:B------:R-:W-:Y:S01]  /*0070*/  ISETP.NE.AND.EX P0, PT, RZ, UR9, PT, P0 ;  /* 0x00000009ff007c0c */ /* 0x000fe2000bf05300 */
[----:B0-----:R-:W-:-:S05]  /*0080*/  IMAD R0, R0, UR4, R3 ;  /* 0x0000000400007c24 */ /* 0x001fca000f8e0203 */
[----:B--2---:R-:W-:Y:S02]  /*0090*/  ISETP.GE.U32.AND P1, PT, R0, UR6, PT ;  /* 0x0000000600007c0c */ /* 0x004fe4000bf26070 */
[----:B------:R-:W-:-:S04]  /*00a0*/  SHF.R.S32.HI R3, RZ, 0x1f, R0 ;  /* 0x0000001fff037819 */ /* 0x000fc80000011400 */
[----:B------:R-:W-:-:S13]  /*00b0*/  ISETP.GE.U32.OR.EX P0, PT, R3, UR7, !P0, P1 ;  /* 0x0000000703007c0c */ /* 0x000fda000c706510 */
[----:B------:R-:W-:Y:S05]  /*00c0*/  @P0 EXIT ;  /* 0x000000000000094d */ /* 0x000fea0003800000 */
[----:B------:R-:W0:Y:S01]  /*00d0*/  LDCU.64 UR10, c[0x0][0x380] ;  /* 0x00007000ff0a77ac */ /* 0x000e220008000a00 */
[----:B------:R-:W-:Y:S02]  /*00e0*/  IMAD R7, R3, UR8, RZ ;  /* 0x0000000803077c24 */ /* 0x000fe4000f8e02ff */
[C---:B------:R-:W-:Y:S01]  /*00f0*/  IMAD.WIDE.U32 R4, R0.reuse, UR8, RZ ;  /* 0x0000000800047c25 */ /* 0x040fe2000f8e00ff */
[----:B------:R-:W-:Y:S02]  /*0100*/  UIADD3 UR4, UP1, UPT, UR8, -0x1, URZ ;  /* 0xffffffff08047890 */ /* 0x000fe4000ff3e0ff */
[----:B------:R-:W-:Y:S01]  /*0110*/  ULOP3.LUT UR12, UR8, 0xf, URZ, 0xc0, !UPT ;  /* 0x0000000f080c7892 */ /* 0x000fe2000f8ec0ff */
[C---:B------:R-:W-:Y:S01]  /*0120*/  IMAD R7, R0.reuse, UR9, R7 ;  /* 0x0000000900077c24 */ /* 0x040fe2000f8e0207 */
[----:B------:R-:W-:Y:S02]  /*0130*/  UISETP.GE.U32.AND UP0, UPT, UR4, 0xf, UPT ;  /* 0x0000000f0400788c */ /* 0x000fe4000bf06070 */
[----:B------:R-:W-:Y:S01]  /*0140*/  UIADD3.X UR4, UPT, UPT, UR9, -0x1, URZ, UP1, !UPT ;  /* 0xffffffff09047890 */ /* 0x000fe20008ffe4ff */
[----:B------:R-:W-:Y:S01]  /*0150*/  IMAD.IADD R7, R5, 0x1, R7 ;  /* 0x0000000105077824 */ /* 0x000fe200078e0207 */
[----:B------:R-:W-:Y:S01]  /*0160*/  UMOV UR5, URZ ;  /* 0x000000ff00057c82 */ /* 0x000fe20008000000 */
[----:B------:R-:W-:Y:S01]  /*0170*/  UMOV UR6, URZ ;  /* 0x000000ff00067c82 */ /* 0x000fe20008000000 */
[----:B------:R-:W-:Y:S01]  /*0180*/  UISETP.GE.U32.AND.EX UP0, UPT, UR4, URZ, UPT, UP0 ;  /* 0x000000ff0400728c */ /* 0x000fe2000bf06100 */
[----:B0-----:R-:W-:-:S04]  /*0190*/  LEA R2, P0, R0, UR10, 0x2 ;  /* 0x0000000a00027c11 */ /* 0x001fc8000f8010ff */
[----:B------:R-:W-:Y:S01]  /*01a0*/  LEA.HI.X R3, R0, UR11, R3, 0x2, P0 ;  /* 0x0000000b00037c11 */ /* 0x000fe200080f1403 */
[----:B------:R-:W0:Y:S03]  /*01b0*/  LDCU.64 UR10, c[0x0][0x358] ;  /* 0x00006b00ff0a77ac */ /* 0x000e260008000a00 */
[----:B------:R-:W-:Y:S05]  /*01c0*/  BRA.U !UP0, `(.L_x_0) ;  /* 0x0000000508607547 */ /* 0x000fea000b800000 */
[----:B------:R-:W1:Y:S01]  /*01d0*/  LDCU.64 UR14, c[0x0][0x388] ;  /* 0x00007100ff0e77ac */ /* 0x000e620008000a00 */
[C---:B------:R-:W-:Y:S01]  /*01e0*/  LEA R6, P0, R4.reuse, 0x20, 0x2 ;  /* 0x0000002004067811 */ /* 0x040fe200078010ff */
[----:B------:R-:W2:Y:S03]  /*01f0*/  LDCU.64 UR16, c[0x0][0x390] ;  /* 0x00007200ff1077ac */ /* 0x000ea60008000a00 */
[----:B------:R-:W-:Y:S01]  /*0200*/  LEA.HI.X R15, R4, RZ, R7, 0x2, P0 ;  /* 0x000000ff040f7211 */ /* 0x000fe200000f1407 */
[----:B------:R-:W3:Y:S01]  /*0210*/  LDCU UR6, c[0x0][0x3a4] ;  /* 0x00007480ff0677ac */ /* 0x000ee20008000800 */
[----:B------:R-:W-:Y:S01]  /*0220*/  ULOP3.LUT UR5, UR8, 0xfffffff0, URZ, 0xc0, !UPT ;  /* 0xfffffff008057892 */ /* 0x000fe2000f8ec0ff */
[----:B-1----:R-:W-:-:S06]  /*0230*/  IADD3 R0, P1, PT, R6, UR14, RZ ;  /* 0x0000000e06007c10 */ /* 0x002fcc000ff3e0ff */
[----:B------:R-:W-:Y:S01]  /*0240*/  UMOV UR4, UR5 ;  /* 0x0000000500047c82 */ /* 0x000fe20008000000 */
[----:B--2---:R-:W-:Y:S02]  /*0250*/  IADD3 R6, P2, PT, R6, UR16, RZ ;  /* 0x0000001006067c10 */ /* 0x004fe4000ff5e0ff */
[C---:B------:R-:W-:Y:S02]  /*0260*/  IADD3.X R9, PT, PT, R15.reuse, UR15, RZ, P1, !PT ;  /* 0x0000000f0f097c10 */ /* 0x040fe40008ffe4ff */
[----:B------:R-:W-:Y:S01]  /*0270*/  IADD3.X R15, PT, PT, R15, UR17, RZ, P2, !PT ;  /* 0x000000110f0f7c10 */ /* 0x000fe200097fe4ff */
[----:B---3--:R-:W-:-:S08]  /*0280*/  UMOV UR7, UR6 ;  /* 0x0000000600077c82 */ /* 0x008fd00008000000 */
.L_x_1:
[----:B------:R-:W-:Y:S02]  /*0290*/  IMAD.MOV.U32 R8, RZ, RZ, R0 ;  /* 0x000000ffff087224 */ /* 0x000fe400078e0000 */
[----:B0-----:R-:W2:Y:S04]  /*02a0*/  LDG.E R0, desc[UR10][R2.64] ;  /* 0x0000000a02007981 */ /* 0x001ea8000c1e1900 */
[----:B-1----:R-:W2:Y:S01]  /*02b0*/  LDG.E R11, desc[UR10][R8.64+-0x20] ;  /* 0xffffe00a080b7981 */ /* 0x002ea2000c1e1900 */
[----:B------:R-:W-:Y:S02]  /*02c0*/  IMAD.MOV.U32 R10, RZ, RZ, R6 ;  /* 0x000000ffff0a7224 */ /* 0x000fe400078e0006 */
[----:B--2---:R-:W-:Y:S01]  /*02d0*/  FMUL R13, R0, R11 ;  /* 0x0000000b000d7220 */ /* 0x004fe20000400000 */
[----:B------:R-:W-:-:S05]  /*02e0*/  IMAD.MOV.U32 R11, RZ, RZ, R15 ;  /* 0x000000ffff0b7224 */ /* 0x000fca00078e000f */
[----:B------:R0:W-:Y:S04]  /*02f0*/  STG.E desc[UR10][R10.64+-0x20], R13 ;  /* 0xffffe00d0a007986 */ /* 0x0001e8000c10190a */
[----:B------:R-:W2:Y:S04]  /*0300*/  LDG.E R0, desc[UR10][R2.64] ;  /* 0x0000000a02007981 */ /* 0x000ea8000c1e1900 */
[----:B------:R-:W2:Y:S02]  /*0310*/  LDG.E R15, desc[UR10][R8.64+-0x1c] ;  /* 0xffffe40a080f7981 */ /* 0x000ea4000c1e1900 */
[----:B--2---:R-:W-:-:S05]  /*0320*/  FMUL R15, R0, R15 ;  /* 0x0000000f000f7220 */ /* 0x004fca0000400000 */
[----:B------:R1:W-:Y:S04]  /*0330*/  STG.E desc[UR10][R10.64+-0x1c], R15 ;  /* 0xffffe40f0a007986 */ /* 0x0003e8000c10190a */
[----:B------:R-:W2:Y:S04]  /*0340*/  LDG.E R0, desc[UR10][R2.64] ;  /* 0x0000000a02007981 */ /* 0x000ea8000c1e1900 */
[----:B------:R-:W2:Y:S02]  /*0350*/  LDG.E R17, desc[UR10][R8.64+-0x18] ;  /* 0xffffe80a08117981 */ /* 0x000ea4000c1e1900 */
[----:B--2---:R-:W-:-:S05]  /*0360*/  FMUL R17, R0, R17 ;  /* 0x0000001100117220 */ /* 0x004fca0000400000 */
[----:B------:R2:W-:Y:S04]  /*0370*/  STG.E desc[UR10][R10.64+-0x18], R17 ;  /* 0xffffe8110a007986 */ /* 0x0005e8000c10190a */
[----:B------:R-:W3:Y:S04]  /*0380*/  LDG.E R0, desc[UR10][R2.64] ;  /* 0x0000000a02007981 */ /* 0x000ee8000c1e1900 */
[----:B------:R-:W3:Y:S02]  /*0390*/  LDG.E R19, desc[UR10][R8.64+-0x14] ;  /* 0xffffec0a08137981 */ /* 0x000ee4000c1e1900 */
[----:B---3--:R-:W-:-:S05]  /*03a0*/  FMUL R19, R0, R19 ;  /* 0x0000001300137220 */ /* 0x008fca0000400000 */
[----:B------:R3:W-:Y:S04]  /*03b0*/  STG.E desc[UR10][R10.64+-0x14], R19 ;  /* 0xffffec130a007986 */ /* 0x0007e8000c10190a */
[----:B------:R-:W4:Y:S04]  /*03c0*/  LDG.E R0, desc[UR10][R2.64] ;  /* 0x0000000a02007981 */ /* 0x000f28000c1e1900 */
[----:B0-----:R-:W4:Y:S02]  /*03d0*/  LDG.E R13, desc[UR10][R8.64+-0x10] ;  /* 0xfffff00a080d7981 */ /* 0x001f24000c1e1900 */
[----:B----4-:R-:W-:-:S05]  /*03e0*/  FMUL R13, R0, R13 ;  /* 0x0000000d000d7220 */ /* 0x010fca0000400000 */
[----:B------:R0:W-:Y:S04]  /*03f0*/  STG.E desc[UR10][R10.64+-0x10], R13 ;  /* 0xfffff00d0a007986 */ /* 0x0001e8000c10190a */
[----:B------:R-:W4:Y:S04]  /*0400*/  LDG.E R0, desc[UR10][R2.64] ;  /* 0x0000000a02007981 */ /* 0x000f28000c1e1900 */
[----:B-1----:R-:W4:Y:S02]  /*0410*/  LDG.E R15, desc[UR10][R8.64+-0xc] ;  /* 0xfffff40a080f7981 */ /* 0x002f24000c1e1900 */
[----:B----4-:R-:W-:-:S05]  /*0420*/  FMUL R15, R0, R15 ;  /* 0x0000000f000f7220 */ /* 0x010fca0000400000 */
[----:B------:R1:W-:Y:S04]  /*0430*/  STG.E desc[UR10][R10.64+-0xc], R15 ;  /* 0xfffff40f0a007986 */ /* 0x0003e8000c10190a */
[----:B------:R-:W4:Y:S04]  /*0440*/  LDG.E R0, desc[UR10][R2.64] ;  /* 0x0000000a02007981 */ /* 0x000f28000c1e1900 */
[----:B--2---:R-:W4:Y:S02]  /*0450*/  LDG.E R17, desc[UR10][R8.64+-0x8] ;  /* 0xfffff80a08117981 */ /* 0x004f24000c1e1900 */
[----:B----4-:R-:W-:-:S05]  /*0460*/  FMUL R17, R0, R17 ;  /* 0x0000001100117220 */ /* 0x010fca0000400000 */
[----:B------:R2:W-:Y:S04]  /*0470*/  STG.E desc[UR10][R10.64+-0x8], R17 ;  /* 0xfffff8110a007986 */ /* 0x0005e8000c10190a */
[----:B------:R-:W4:Y:S04]  /*0480*/  LDG.E R0, desc[UR10][R2.64] ;  /* 0x0000000a02007981 */ /* 0x000f28000c1e1900 */
[----:B---3--:R-:W4:Y:S02]  /*0490*/  LDG.E R19, desc[UR10][R8.64+-0x4] ;  /* 0xfffffc0a08137981 */ /* 0x008f24000c1e1900 */
[----:B----4-:R-:W-:-:S05]  /*04a0*/  FMUL R19, R0, R19 ;  /* 0x0000001300137220 */ /* 0x010fca0000400000 */
        /* <DEDUP_REMOVED lines=20> */
[----:B------:R-:W-:Y:S04]  /*05f0*/  STG.E desc[UR10][R10.64+0x10], R13 ;  /* 0x0000100d0a007986 */ /* 0x000fe8000c10190a */
        /* <DEDUP_REMOVED lines=8> */
[----:B------:R-:W2:Y:S04]  /*0680*/  LDG.E R0, desc[UR10][R2.64] ;  /* 0x0000000a02007981 */ /* 0x000ea8000c1e1900 */
[----:B---3--:R-:W2:Y:S01]  /*0690*/  LDG.E R19, desc[UR10][R8.64+0x1c] ;  /* 0x00001c0a08137981 */ /* 0x008ea2000c1e1900 */
[----:B------:R-:W-:Y:S01]  /*06a0*/  UIADD3 UR4, UP0, UPT, UR4, -0x10, URZ ;  /* 0xfffffff004047890 */ /* 0x000fe2000ff1e0ff */
[----:B------:R-:W-:-:S03]  /*06b0*/  IADD3 R6, P1, PT, R10, 0x40, RZ ;  /* 0x000000400a067810 */ /* 0x000fc60007f3e0ff */
[----:B------:R-:W-:Y:S02]  /*06c0*/  UIADD3.X UR7, UPT, UPT, UR7, -0x1, URZ, UP0, !UPT ;  /* 0xffffffff07077890 */ /* 0x000fe400087fe4ff */
[----:B------:R-:W-:Y:S01]  /*06d0*/  UISETP.NE.U32.AND UP0, UPT, UR4, URZ, UPT ;  /* 0x000000ff0400728c */ /* 0x000fe2000bf05070 */
[----:B0-----:R-:W-:-:S03]  /*06e0*/  IMAD.X R15, RZ, RZ, R11, P1 ;  /* 0x000000ffff0f7224 */ /* 0x001fc600008e060b */
[----:B------:R-:W-:Y:S01]  /*06f0*/  UISETP.NE.AND.EX UP0, UPT, UR7, URZ, UPT, UP0 ;  /* 0x000000ff0700728c */ /* 0x000fe2000bf05300 */
[----:B--2---:R-:W-:Y:S01]  /*0700*/  FMUL R19, R0, R19 ;  /* 0x0000001300137220 */ /* 0x004fe20000400000 */
[----:B------:R-:W-:-:S04]  /*0710*/  IADD3 R0, P0, PT, R8, 0x40, RZ ;  /* 0x0000004008007810 */ /* 0x000fc80007f1e0ff */
[----:B------:R1:W-:Y:S01]  /*0720*/  STG.E desc[UR10][R10.64+0x1c], R19 ;  /* 0x00001c130a007986 */ /* 0x0003e2000c10190a */
[----:B------:R-:W-:Y:S02]  /*0730*/  IMAD.X R9, RZ, RZ, R9, P0 ;  /* 0x000000ffff097224 */ /* 0x000fe400000e0609 */
[----:B------:R-:W-:Y:S06]  /*0740*/  BRA.U UP0, `(.L_x_1) ;  /* 0xfffffff900d07547 */ /* 0x000fec000b83ffff */
.L_x_0:
[----:B------:R-:W-:-:S04]  /*0750*/  ISETP.NE.U32.AND P0, PT, RZ, UR12, PT ;  /* 0x0000000cff007c0c */ /* 0x000fc8000bf05070 */
[----:B------:R-:W-:-:S13]  /*0760*/  ISETP.NE.AND.EX P0, PT, RZ, RZ, PT, P0 ;  /* 0x000000ffff00720c */ /* 0x000fda0003f05300 */
[----:B0-----:R-:W-:Y:S05]  /*0770*/  @!P0 EXIT ;  /* 0x000000000000894d */ /* 0x001fea0003800000 */
[----:B------:R-:W-:Y:S02]  /*0780*/  UISETP.GE.U32.AND UP0, UPT, UR12, 0x8, UPT ;  /* 0x000000080c00788c */ /* 0x000fe4000bf06070 */
[----:B------:R-:W-:Y:S02]  /*0790*/  ULOP3.LUT UR7, UR8, 0x7, URZ, 0xc0, !UPT ;  /* 0x0000000708077892 */ /* 0x000fe4000f8ec0ff */
[----:B------:R-:W-:-:S09]  /*07a0*/  UISETP.GE.U32.AND.EX UP0, UPT, URZ, URZ, UPT, UP0 ;  /* 0x000000ffff00728c */ /* 0x000fd2000bf06100 */
[----:B------:R-:W-:Y:S05]  /*07b0*/  BRA.U !UP0, `(.L_x_2) ;  /* 0x0000000508ac7547 */ /* 0x000fea000b800000 */
[----:B------:R-:W0:Y:S01]  /*07c0*/  LDCU.64 UR12, c[0x0][0x388] ;  /* 0x00007100ff0c77ac */ /* 0x000e220008000a00 */
[----:B------:R-:W-:Y:S01]  /*07d0*/  IADD3 R13, P0, PT, R4, UR5, RZ ;  /* 0x00000005040d7c10 */ /* 0x000fe2000ff1e0ff */
[----:B------:R-:W2:Y:S03]  /*07e0*/  LDCU.64 UR14, c[0x0][0x390] ;  /* 0x00007200ff0e77ac */ /* 0x000ea60008000a00 */
[----:B------:R-:W-:Y:S01]  /*07f0*/  IADD3.X R0, PT, PT, R7, UR6, RZ, P0, !PT ;  /* 0x0000000607007c10 */ /* 0x000fe200087fe4ff */
[----:B-1----:R-:W-:-:S03]  /*0800*/  IMAD.SHL.U32 R11, R13, 0x4, RZ ;  /* 0x000000040d0b7824 */ /* 0x002fc600078e00ff */
[----:B------:R-:W-:Y:S02]  /*0810*/  SHF.L.U64.HI R13, R13, 0x2, R0 ;  /* 0x000000020d0d7819 */ /* 0x000fe40000010200 */
[----:B------:R-:W3:Y:S01]  /*0820*/  LDG.E R0, desc[UR10][R2.64] ;  /* 0x0000000a02007981 */ /* 0x000ee2000c1e1900 */
[----:B0-----:R-:W-:-:S04]  /*0830*/  IADD3 R8, P0, PT, R11, UR12, RZ ;  /* 0x0000000c0b087c10 */ /* 0x001fc8000ff1e0ff */
[----:B------:R-:W-:-:S06]  /*0840*/  IADD3.X R9, PT, PT, R13, UR13, RZ, P0, !PT ;  /* 0x0000000d0d097c10 */ /* 0x000fcc00087fe4ff */
[----:B------:R-:W3:Y:S01]  /*0850*/  LDG.E R9, desc[UR10][R8.64] ;  /* 0x0000000a08097981 */ /* 0x000ee2000c1e1900 */
[----:B------:R-:W-:-:S06]  /*0860*/  UIADD3 UR4, UPT, UPT, UR5, 0x1, URZ ;  /* 0x0000000105047890 */ /* 0x000fcc000fffe0ff */
[----:B------:R-:W-:-:S05]  /*0870*/  IADD3 R15, P0, PT, R4, UR4, RZ ;  /* 0x00000004040f7c10 */ /* 0x000fca000ff1e0ff */
[----:B------:R-:W-:Y:S02]  /*0880*/  IMAD.X R10, RZ, RZ, R7, P0 ;  /* 0x000000ffff0a7224 */ /* 0x000fe400000e0607 */
[----:B------:R-:W-:-:S03]  /*0890*/  IMAD.SHL.U32 R6, R15, 0x4, RZ ;  /* 0x000000040f067824 */ /* 0x000fc600078e00ff */
[----:B------:R-:W-:Y:S02]  /*08a0*/  SHF.L.U64.HI R15, R15, 0x2, R10 ;  /* 0x000000020f0f7819 */ /* 0x000fe4000001020a */
[----:B--2---:R-:W-:Y:S02]  /*08b0*/  IADD3 R10, P0, PT, R11, UR14, RZ ;  /* 0x0000000e0b0a7c10 */ /* 0x004fe4000ff1e0ff */
[----:B------:R-:W-:Y:S02]  /*08c0*/  IADD3 R12, P1, PT, R6, UR12, RZ ;  /* 0x0000000c060c7c10 */ /* 0x000fe4000ff3e0ff */
[----:B------:R-:W-:Y:S02]  /*08d0*/  IADD3.X R11, PT, PT, R13, UR15, RZ, P0, !PT ;  /* 0x0000000f0d0b7c10 */ /* 0x000fe400087fe4ff */
[----:B------:R-:W-:Y:S01]  /*08e0*/  IADD3.X R13, PT, PT, R15, UR13, RZ, P1, !PT ;  /* 0x0000000d0f0d7c10 */ /* 0x000fe20008ffe4ff */
[----:B---3--:R-:W-:-:S05]  /*08f0*/  FMUL R17, R0, R9 ;  /* 0x0000000900117220 */ /* 0x008fca0000400000 */
[----:B------:R0:W-:Y:S04]  /*0900*/  STG.E desc[UR10][R10.64], R17 ;  /* 0x000000110a007986 */ /* 0x0001e8000c10190a */
[----:B------:R-:W0:Y:S04]  /*0910*/  LDG.E R13, desc[UR10][R12.64] ;  /* 0x0000000a0c0d7981 */ /* 0x000e28000c1e1900 */
[----:B------:R-:W0:Y:S01]  /*0920*/  LDG.E R0, desc[UR10][R2.64] ;  /* 0x0000000a02007981 */ /* 0x000e22000c1e1900 */
[----:B------:R-:W-:-:S06]  /*0930*/  UIADD3 UR4, UPT, UPT, UR5, 0x2, URZ ;  /* 0x0000000205047890 */ /* 0x000fcc000fffe0ff */
[----:B------:R-:W-:-:S05]  /*0940*/  IADD3 R20, P0, PT, R4, UR4, RZ ;  /* 0x0000000404147c10 */ /* 0x000fca000ff1e0ff */
[----:B------:R-:W-:Y:S02]  /*0950*/  IMAD.X R9, RZ, RZ, R7, P0 ;  /* 0x000000ffff097224 */ /* 0x000fe400000e0607 */
[----:B------:R-:W-:Y:S01]  /*0960*/  IMAD.SHL.U32 R18, R20, 0x4, RZ ;  /* 0x0000000414127824 */ /* 0x000fe200078e00ff */
[----:B------:R-:W-:Y:S02]  /*0970*/  IADD3 R8, P0, PT, R6, UR14, RZ ;  /* 0x0000000e06087c10 */ /* 0x000fe4000ff1e0ff */
[----:B------:R-:W-:Y:S02]  /*0980*/  SHF.L.U64.HI R20, R20, 0x2, R9 ;  /* 0x0000000214147819 */ /* 0x000fe40000010209 */
[----:B------:R-:W-:Y:S02]  /*0990*/  IADD3 R14, P1, PT, R18, UR12, RZ ;  /* 0x0000000c120e7c10 */ /* 0x000fe4000ff3e0ff */
[----:B------:R-:W-:Y:S02]  /*09a0*/  IADD3.X R9, PT, PT, R15, UR15, RZ, P0, !PT ;  /* 0x0000000f0f097c10 */ /* 0x000fe400087fe4ff */
[----:B------:R-:W-:Y:S01]  /*09b0*/  IADD3.X R15, PT, PT, R20, UR13, RZ, P1, !PT ;  /* 0x0000000d140f7c10 */ /* 0x000fe20008ffe4ff */
[----:B0-----:R-:W-:-:S05]  /*09c0*/  FMUL R17, R0, R13 ;  /* 0x0000000d00117220 */ /* 0x001fca0000400000 */
[----:B------:R0:W-:Y:S04]  /*09d0*/  STG.E desc[UR10][R8.64], R17 ;  /* 0x0000001108007986 */ /* 0x0001e8000c10190a */
[----:B------:R-:W0:Y:S04]  /*09e0*/  LDG.E R15, desc[UR10][R14.64] ;  /* 0x0000000a0e0f7981 */ /* 0x000e28000c1e1900 */
[----:B------:R-:W0:Y:S01]  /*09f0*/  LDG.E R0, desc[UR10][R2.64] ;  /* 0x0000000a02007981 */ /* 0x000e22000c1e1900 */
[----:B------:R-:W-:-:S06]  /*0a00*/  UIADD3 UR4, UPT, UPT, UR5, 0x3, URZ ;  /* 0x0000000305047890 */ /* 0x000fcc000fffe0ff */
[----:B------:R-:W-:-:S05]  /*0a10*/  IADD3 R19, P0, PT, R4, UR4, RZ ;  /* 0x0000000404137c10 */ /* 0x000fca000ff1e0ff */
[----:B------:R-:W-:Y:S02]  /*0a20*/  IMAD.X R6, RZ, RZ, R7, P0 ;  /* 0x000000ffff067224 */ /* 0x000fe400000e0607 */
[C---:B------:R-:W-:Y:S01]  /*0a30*/  IMAD.SHL.U32 R16, R19.reuse, 0x4, RZ ;  /* 0x0000000413107824 */ /* 0x040fe200078e00ff */
        /* <DEDUP_REMOVED lines=46> */
[----:B------:R-:W2:Y:S04]  /*0d20*/  LDG.E R15, desc[UR10][R14.64] ;  /* 0x0000000a0e0f7981 */ /* 0x000ea8000c1e1900 */
[----:B------:R-:W2:Y:S01]  /*0d30*/  LDG.E R0, desc[UR10][R2.64] ;  /* 0x0000000a02007981 */ /* 0x000ea2000c1e1900 */
        /* <DEDUP_REMOVED lines=9> */
[----:B--2---:R-:W-:-:S05]  /*0dd0*/  FMUL R15, R0, R15 ;  /* 0x0000000f000f7220 */ /* 0x004fca0000400000 */
[----:B------:R2:W-:Y:S04]  /*0de0*/  STG.E desc[UR10][R10.64], R15 ;  /* 0x0000000f0a007986 */ /* 0x0005e8000c10190a */
[----:B------:R-:W3:Y:S04]  /*0df0*/  LDG.E R13, desc[UR10][R12.64] ;  /* 0x0000000a0c0d7981 */ /* 0x000ee8000c1e1900 */
[----:B------:R-:W3:Y:S01]  /*0e00*/  LDG.E R0, desc[UR10][R2.64] ;  /* 0x0000000a02007981 */ /* 0x000ee2000c1e1900 */
[----:B0-----:R-:W-:-:S04]  /*0e10*/  IADD3 R8, P0, PT, R6, UR14, RZ ;  /* 0x0000000e06087c10 */ /* 0x001fc8000ff1e0ff */
[----:B------:R-:W-:Y:S01]  /*0e20*/  IADD3.X R9, PT, PT, R16, UR15, RZ, P0, !PT ;  /* 0x0000000f10097c10 */ /* 0x000fe200087fe4ff */
[----:B------:R-:W-:Y:S01]  /*0e30*/  UIADD3 UR5, UPT, UPT, UR5, 0x8, URZ ;  /* 0x0000000805057890 */ /* 0x000fe2000fffe0ff */
[----:B------:R-:W-:Y:S01]  /*0e40*/  UMOV UR6, URZ ;  /* 0x000000ff00067c82 */ /* 0x000fe20008000000 */
[----:B---3--:R-:W-:-:S05]  /*0e50*/  FMUL R17, R0, R13 ;  /* 0x0000000d00117220 */ /* 0x008fca0000400000 */
[----:B------:R2:W-:Y:S05]  /*0e60*/  STG.E desc[UR10][R8.64], R17 ;  /* 0x0000001108007986 */ /* 0x0005ea000c10190a */
.L_x_2:
[----:B------:R-:W-:-:S04]  /*0e70*/  ISETP.NE.U32.AND P0, PT, RZ, UR7, PT ;  /* 0x00000007ff007c0c */ /* 0x000fc8000bf05070 */
[----:B------:R-:W-:-:S13]  /*0e80*/  ISETP.NE.AND.EX P0, PT, RZ, RZ, PT, P0 ;  /* 0x000000ffff00720c */ /* 0x000fda0003f05300 */
[----:B------:R-:W-:Y:S05]  /*0e90*/  @!P0 EXIT ;  /* 0x000000000000894d */ /* 0x000fea0003800000 */
[----:B------:R-:W-:Y:S01]  /*0ea0*/  UISETP.GE.U32.AND UP0, UPT, UR7, 0x4, UPT ;  /* 0x000000040700788c */ /* 0x000fe2000bf06070 */
[----:B------:R-:W0:Y:S03]  /*0eb0*/  LDCU.64 UR14, c[0x0][0x388] ;  /* 0x00007100ff0e77ac */ /* 0x000e260008000a00 */
[----:B------:R-:W-:Y:S01]  /*0ec0*/  UISETP.GE.U32.AND.EX UP0, UPT, URZ, URZ, UPT, UP0 ;  /* 0x000000ffff00728c */ /* 0x000fe2000bf06100 */
[----:B------:R-:W3:Y:S01]  /*0ed0*/  LDCU.64 UR16, c[0x0][0x390] ;  /* 0x00007200ff1077ac */ /* 0x000ee20008000a00 */
[----:B------:R-:W-:Y:S01]  /*0ee0*/  ULOP3.LUT UR7, UR8, 0x3, URZ, 0xc0, !UPT ;  /* 0x0000000308077892 */ /* 0x000fe2000f8ec0ff */
[----:B------:R-:W-:-:S06]  /*0ef0*/  UMOV UR4, URZ ;  /* 0x000000ff00047c82 */ /* 0x000fcc0008000000 */
[----:B------:R-:W-:Y:S05]  /*0f00*/  BRA.U !UP0, `(.L_x_3) ;  /* 0x0000000108dc7547 */ /* 0x000fea000b800000 */
[----:B------:R-:W4:Y:S01]  /*0f10*/  LDCU.64 UR8, c[0x0][0x388] ;  /* 0x00007100ff0877ac */ /* 0x000f220008000a00 */
[----:B------:R-:W-:Y:S01]  /*0f20*/  IADD3 R0, P0, PT, R4, UR5, RZ ;  /* 0x0000000504007c10 */ /* 0x000fe2000ff1e0ff */
[----:B------:R-:W5:Y:S03]  /*0f30*/  LDCU.64 UR12, c[0x0][0x390] ;  /* 0x00007200ff0c77ac */ /* 0x000f660008000a00 */
[----:B--2---:R-:W-:Y:S01]  /*0f40*/  IADD3.X R9, PT, PT, R7, UR6, RZ, P0, !PT ;  /* 0x0000000607097c10 */ /* 0x004fe200087fe4ff */
[----:B-1----:R-:W-:-:S03]  /*0f50*/  IMAD.SHL.U32 R10, R0, 0x4, RZ ;  /* 0x00000004000a7824 */ /* 0x002fc600078e00ff */
[----:B------:R-:W-:Y:S02]  /*0f60*/  SHF.L.U64.HI R6, R0, 0x2, R9 ;  /* 0x0000000200067819 */ /* 0x000fe40000010209 */
[----:B------:R-:W2:Y:S01]  /*0f70*/  LDG.E R0, desc[UR10][R2.64] ;  /* 0x0000000a02007981 */ /* 0x000ea2000c1e1900 */
[----:B----4-:R-:W-:-:S04]  /*0f80*/  IADD3 R8, P0, PT, R10, UR8, RZ ;  /* 0x000000080a087c10 */ /* 0x010fc8000ff1e0ff */
[----:B------:R-:W-:-:S06]  /*0f90*/  IADD3.X R9, PT, PT, R6, UR9, RZ, P0, !PT ;  /* 0x0000000906097c10 */ /* 0x000fcc00087fe4ff */
[----:B------:R-:W2:Y:S01]  /*0fa0*/  LDG.E R9, desc[UR10][R8.64] ;  /* 0x0000000a08097981 */ /* 0x000ea2000c1e1900 */
[----:B------:R-:W-:-:S06]  /*0fb0*/  UIADD3 UR6, UPT, UPT, UR5, 0x1, URZ ;  /* 0x0000000105067890 */ /* 0x000fcc000fffe0ff */
[----:B------:R-:W-:-:S05]  /*0fc0*/  IADD3 R11, P0, PT, R4, UR6, RZ ;  /* 0x00000006040b7c10 */ /* 0x000fca000ff1e0ff */
[----:B------:R-:W-:Y:S02]  /*0fd0*/  IMAD.X R12, RZ, RZ, R7, P0 ;  /* 0x000000ffff0c7224 */ /* 0x000fe400000e0607 */
[C---:B------:R-:W-:Y:S01]  /*0fe0*/  IMAD.SHL.U32 R14, R11.reuse, 0x4, RZ ;  /* 0x000000040b0e7824 */ /* 0x040fe200078e00ff */
[----:B-----5:R-:W-:Y:S02]  /*0ff0*/  IADD3 R10, P0, PT, R10, UR12, RZ ;  /* 0x0000000c0a0a7c10 */ /* 0x020fe4000ff1e0ff */
[----:B------:R-:W-:Y:S02]  /*1000*/  SHF.L.U64.HI R15, R11, 0x2, R12 ;  /* 0x000000020b0f7819 */ /* 0x000fe4000001020c */
[----:B------:R-:W-:Y:S02]  /*1010*/  IADD3 R12, P1, PT, R14, UR8, RZ ;  /* 0x000000080e0c7c10 */ /* 0x000fe4000ff3e0ff */
[----:B------:R-:W-:Y:S02]  /*1020*/  IADD3.X R11, PT, PT, R6, UR13, RZ, P0, !PT ;  /* 0x0000000d060b7c10 */ /* 0x000fe400087fe4ff */
[----:B------:R-:W-:Y:S01]  /*1030*/  IADD3.X R13, PT, PT, R15, UR9, RZ, P1, !PT ;  /* 0x000000090f0d7c10 */ /* 0x000fe20008ffe4ff */
[----:B--2---:R-:W-:-:S05]  /*1040*/  FMUL R17, R0, R9 ;  /* 0x0000000900117220 */ /* 0x004fca0000400000 */
[----:B------:R1:W-:Y:S04]  /*1050*/  STG.E desc[UR10][R10.64], R17 ;  /* 0x000000110a007986 */ /* 0x0003e8000c10190a */
[----:B------:R-:W1:Y:S04]  /*1060*/  LDG.E R13, desc[UR10][R12.64] ;  /* 0x0000000a0c0d7981 */ /* 0x000e68000c1e1900 */
[----:B------:R-:W1:Y:S01]  /*1070*/  LDG.E R0, desc[UR10][R2.64] ;  /* 0x0000000a02007981 */ /* 0x000e62000c1e1900 */
        /* <DEDUP_REMOVED lines=9> */
[----:B-1----:R-:W-:-:S05]  /*1110*/  FMUL R17, R0, R13 ;  /* 0x0000000d00117220 */ /* 0x002fca0000400000 */
[----:B------:R1:W-:Y:S04]  /*1120*/  STG.E desc[UR10][R8.64], R17 ;  /* 0x0000001108007986 */ /* 0x0003e8000c10190a */
[----:B------:R-:W2:Y:S04]  /*1130*/  LDG.E R15, desc[UR10][R14.64] ;  /* 0x0000000a0e0f7981 */ /* 0x000ea8000c1e1900 */
[----:B------:R-:W2:Y:S01]  /*1140*/  LDG.E R0, desc[UR10][R2.64] ;  /* 0x0000000a02007981 */ /* 0x000ea2000c1e1900 */
[----:B------:R-:W-:-:S06]  /*1150*/  UIADD3 UR6, UPT, UPT, UR5, 0x3, URZ ;  /* 0x0000000305067890 */ /* 0x000fcc000fffe0ff */
[----:B------:R-:W-:-:S05]  /*1160*/  IADD3 R10, P0, PT, R4, UR6, RZ ;  /* 0x00000006040a7c10 */ /* 0x000fca000ff1e0ff */
[----:B------:R-:W-:Y:S02]  /*1170*/  IMAD.X R11, RZ, RZ, R7, P0 ;  /* 0x000000ffff0b7224 */ /* 0x000fe400000e0607 */
[----:B------:R-:W-:-:S03]  /*1180*/  IMAD.SHL.U32 R19, R10, 0x4, RZ ;  /* 0x000000040a137824 */ /* 0x000fc600078e00ff */
[----:B------:R-:W-:Y:S02]  /*1190*/  SHF.L.U64.HI R18, R10, 0x2, R11 ;  /* 0x000000020a127819 */ /* 0x000fe4000001020b */
[----:B------:R-:W-:Y:S02]  /*11a0*/  IADD3 R10, P0, PT, R16, UR12, RZ ;  /* 0x0000000c100a7c10 */ /* 0x000fe4000ff1e0ff */
[----:B------:R-:W-:Y:S02]  /*11b0*/  IADD3 R12, P1, PT, R19, UR8, RZ ;  /* 0x00000008130c7c10 */ /* 0x000fe4000ff3e0ff */
[----:B------:R-:W-:Y:S02]  /*11c0*/  IADD3.X R11, PT, PT, R6, UR13, RZ, P0, !PT ;  /* 0x0000000d060b7c10 */ /* 0x000fe400087fe4ff */
[----:B------:R-:W-:Y:S01]  /*11d0*/  IADD3.X R13, PT, PT, R18, UR9, RZ, P1, !PT ;  /* 0x00000009120d7c10 */ /* 0x000fe20008ffe4ff */
[----:B--2---:R-:W-:-:S05]  /*11e0*/  FMUL R15, R0, R15 ;  /* 0x0000000f000f7220 */ /* 0x004fca0000400000 */
[----:B------:R4:W-:Y:S04]  /*11f0*/  STG.E desc[UR10][R10.64], R15 ;  /* 0x0000000f0a007986 */ /* 0x0009e8000c10190a */
[----:B------:R-:W2:Y:S04]  /*1200*/  LDG.E R13, desc[UR10][R12.64] ;  /* 0x0000000a0c0d7981 */ /* 0x000ea8000c1e1900 */
[----:B------:R-:W2:Y:S01]  /*1210*/  LDG.E R0, desc[UR10][R2.64] ;  /* 0x0000000a02007981 */ /* 0x000ea2000c1e1900 */
[----:B-1----:R-:W-:-:S04]  /*1220*/  IADD3 R8, P0, PT, R19, UR12, RZ ;  /* 0x0000000c13087c10 */ /* 0x002fc8000ff1e0ff */
[----:B------:R-:W-:Y:S01]  /*1230*/  IADD3.X R9, PT, PT, R18, UR13, RZ, P0, !PT ;  /* 0x0000000d12097c10 */ /* 0x000fe200087fe4ff */
[----:B------:R-:W-:Y:S01]  /*1240*/  UIADD3 UR5, UPT, UPT, UR5, 0x4, URZ ;  /* 0x0000000405057890 */ /* 0x000fe2000fffe0ff */
[----:B------:R-:W-:Y:S01]  /*1250*/  UMOV UR6, URZ ;  /* 0x000000ff00067c82 */ /* 0x000fe20008000000 */
[----:B--2---:R-:W-:-:S05]  /*1260*/  FMUL R17, R0, R13 ;  /* 0x0000000d00117220 */ /* 0x004fca0000400000 */
[----:B------:R4:W-:Y:S05]  /*1270*/  STG.E desc[UR10][R8.64], R17 ;  /* 0x0000001108007986 */ /* 0x0009ea000c10190a */
.L_x_3:
[----:B------:R-:W-:-:S04]  /*1280*/  ISETP.NE.U32.AND P0, PT, RZ, UR7, PT ;  /* 0x00000007ff007c0c */ /* 0x000fc8000bf05070 */
[----:B------:R-:W-:-:S13]  /*1290*/  ISETP.NE.AND.EX P0, PT, RZ, UR4, PT, P0 ;  /* 0x00000004ff007c0c */ /* 0x000fda000bf05300 */
[----:B0--3--:R-:W-:Y:S05]  /*12a0*/  @!P0 EXIT ;  /* 0x000000000000894d */ /* 0x009fea0003800000 */
.L_x_4:
[----:B------:R-:W-:Y:S01]  /*12b0*/  IADD3 R6, P0, PT, R4, UR5, RZ ;  /* 0x0000000504067c10 */ /* 0x000fe2000ff1e0ff */
[----:B------:R-:W3:Y:S03]  /*12c0*/  LDG.E R0, desc[UR10][R2.64] ;  /* 0x0000000a02007981 */ /* 0x000ee6000c1e1900 */
[----:B--2-4-:R-:W-:Y:S01]  /*12d0*/  IADD3.X R9, PT, PT, R7, UR6, RZ, P0, !PT ;  /* 0x0000000607097c10 */ /* 0x014fe200087fe4ff */
[----:B01----:R-:W-:-:S03]  /*12e0*/  IMAD.SHL.U32 R10, R6, 0x4, RZ ;  /* 0x00000004060a7824 */ /* 0x003fc600078e00ff */
[----:B------:R-:W-:Y:S02]  /*12f0*/  SHF.L.U64.HI R6, R6, 0x2, R9 ;  /* 0x0000000206067819 */ /* 0x000fe40000010209 */
[----:B------:R-:W-:-:S04]  /*1300*/  IADD3 R8, P0, PT, R10, UR14, RZ ;  /* 0x0000000e0a087c10 */ /* 0x000fc8000ff1e0ff */
[----:B------:R-:W-:-:S06]  /*1310*/  IADD3.X R9, PT, PT, R6, UR15, RZ, P0, !PT ;  /* 0x0000000f06097c10 */ /* 0x000fcc00087fe4ff */
[----:B------:R-:W3:Y:S01]  /*1320*/  LDG.E R9, desc[UR10][R8.64] ;  /* 0x0000000a08097981 */ /* 0x000ee2000c1e1900 */
[----:B------:R-:W-:-:S04]  /*1330*/  IADD3 R10, P0, PT, R10, UR16, RZ ;  /* 0x000000100a0a7c10 */ /* 0x000fc8000ff1e0ff */
[----:B------:R-:W-:Y:S01]  /*1340*/  IADD3.X R11, PT, PT, R6, UR17, RZ, P0, !PT ;  /* 0x00000011060b7c10 */ /* 0x000fe200087fe4ff */
[----:B------:R-:W-:-:S04]  /*1350*/  UIADD3 UR7, UP0, UPT, UR7, -0x1, URZ ;  /* 0xffffffff07077890 */ /* 0x000fc8000ff1e0ff */
[----:B------:R-:W-:Y:S02]  /*1360*/  UIADD3.X UR4, UPT, UPT, UR4, -0x1, URZ, UP0, !UPT ;  /* 0xffffffff04047890 */ /* 0x000fe400087fe4ff */
[----:B------:R-:W-:-:S04]  /*1370*/  UISETP.NE.U32.AND UP0, UPT, UR7, URZ, UPT ;  /* 0x000000ff0700728c */ /* 0x000fc8000bf05070 */
[----:B------:R-:W-:Y:S02]  /*1380*/  UISETP.NE.AND.EX UP0, UPT, UR4, URZ, UPT, UP0 ;  /* 0x000000ff0400728c */ /* 0x000fe4000bf05300 */
[----:B------:R-:W-:Y:S01]  /*1390*/  UIADD3 UR5, UPT, UPT, UR5, 0x1, URZ ;  /* 0x0000000105057890 */ /* 0x000fe2000fffe0ff */
[----:B------:R-:W-:Y:S01]  /*13a0*/  UMOV UR6, URZ ;  /* 0x000000ff00067c82 */ /* 0x000fe20008000000 */
[----:B---3--:R-:W-:-:S05]  /*13b0*/  FMUL R13, R0, R9 ;  /* 0x00000009000d7220 */ /* 0x008fca0000400000 */
[----:B------:R0:W-:Y:S01]  /*13c0*/  STG.E desc[UR10][R10.64], R13 ;  /* 0x0000000d0a007986 */ /* 0x0001e2000c10190a */
[----:B------:R-:W-:Y:S05]  /*13d0*/  BRA.U UP0, `(.L_x_4) ;  /* 0xfffffffd00b47547 */ /* 0x000fea000b83ffff */
[----:B------:R-:W-:Y:S05]  /*13e0*/  EXIT ;  /* 0x000000000000794d */ /* 0x000fea0003800000 */
.L_x_5:
[----:B------:R-:W-:-:S00]  /*13f0*/  BRA `(.L_x_5) ;  /* 0xfffffffc00fc7947 */ /* 0x000fc0000383ffff */
[----:B------:R-:W-:-:S00]  /*1400*/  NOP ;  /* 0x0000000000007918 */ /* 0x000fc00000000000 */
[----:B------:R-:W-:-:S00]  /*1410*/  NOP ;  /* 0x0000000000007918 */ /* 0x000fc00000000000 */
[----:B------:R-:W-:-:S00]  /*1420*/  NOP ;  /* 0x0000000000007918 */ /* 0x000fc00000000000 */
[----:B------:R-:W-:-:S00]  /*1430*/  NOP ;  /* 0x0000000000007918 */ /* 0x000fc00000000000 */
[----:B------:R-:W-:-:S00]  /*1440*/  NOP ;  /* 0x0000000000007918 */ /* 0x000fc00000000000 */
[----:B------:R-:W-:-:S00]  /*1450*/  NOP ;  /* 0x0000000000007918 */ /* 0x000fc00000000000 */
[----:B------:R-:W-:-:S00]  /*1460*/  NOP ;  /* 0x0000000000007918 */ /* 0x000fc00000000000 */
[----:B------:R-:W-:-:S00]  /*1470*/  NOP ;  /* 0x0000000000007918 */ /* 0x000fc00000000000 */
.L_x_6:


//--------------------- .nv.shared.reserved.0     --------------------------
	.section	.nv.shared.reserved.0,"aw",@nobits
	.weak		__nv_reservedSMEM_offset_0_alias
	.size		__nv_reservedSMEM_offset_0_alias, 0, 64
	.other		__nv_reservedSMEM_offset_0_alias,@"STO_CUDA_RESERVED_SHARED STV_DEFAULT"
__nv_reservedSMEM_offset_0_alias:
	.zero		0
	.zero		64


//--------------------- .nv.constant0._Z30diagonal_matrix_multiplicationPKfS0_Pfmm --------------------------
	.section	.nv.constant0._Z30diagonal_matrix_multiplicationPKfS0_Pfmm,"a",@progbits
	.sectionflags	@""
	.align	4
.nv.constant0._Z30diagonal_matrix_multiplicationPKfS0_Pfmm:
	.zero		936


//--------------------- SYMBOLS --------------------------

	.type		.nv.reservedSmem.offset0,@object
	.size		.nv.reservedSmem.offset0,0x4
